//
// Generated by NVIDIA NVVM Compiler
//
// Compiler Build ID: CL-36424714
// Cuda compilation tools, release 13.0, V13.0.88
// Based on NVVM 20.0.0
//

.version 9.0
.target sm_100
.address_size 64

	// .globl	_Z13swiglu_kernelPKfPfi

.visible .entry _Z13swiglu_kernelPKfPfi(
	.param .u64 .ptr .align 1 _Z13swiglu_kernelPKfPfi_param_0,
	.param .u64 .ptr .align 1 _Z13swiglu_kernelPKfPfi_param_1,
	.param .u32 _Z13swiglu_kernelPKfPfi_param_2
)
{
	.reg .pred 	%p<2>;
	.reg .b32 	%r<9>;
	.reg .b32 	%f<18>;
	.reg .b64 	%rd<10>;

	ld.param.u64 	%rd1, [_Z13swiglu_kernelPKfPfi_param_0];
	ld.param.u64 	%rd2, [_Z13swiglu_kernelPKfPfi_param_1];
	ld.param.u32 	%r2, [_Z13swiglu_kernelPKfPfi_param_2];
	mov.u32 	%r3, %ntid.x;
	mov.u32 	%r4, %ctaid.x;
	mov.u32 	%r5, %tid.x;
	mad.lo.s32 	%r1, %r3, %r4, %r5;
	setp.ge.s32 	%p1, %r1, %r2;
	@%p1 bra 	$L__BB0_2;
	cvta.to.global.u64 	%rd3, %rd1;
	cvta.to.global.u64 	%rd4, %rd2;
	add.s32 	%r6, %r2, %r1;
	mul.wide.s32 	%rd5, %r6, 4;
	add.s64 	%rd6, %rd3, %rd5;
	ld.global.f32 	%f1, [%rd6];
	mul.wide.s32 	%rd7, %r1, 4;
	add.s64 	%rd8, %rd3, %rd7;
	ld.global.f32 	%f2, [%rd8];
	fma.rn.f32 	%f3, %f2, 0fBBBB989D, 0f3F000000;
	cvt.sat.f32.f32 	%f4, %f3;
	mov.f32 	%f5, 0f4B400001;
	mov.f32 	%f6, 0f437C0000;
	fma.rm.f32 	%f7, %f4, %f6, %f5;
	add.f32 	%f8, %f7, 0fCB40007F;
	neg.f32 	%f9, %f8;
	fma.rn.f32 	%f10, %f2, 0fBFB8AA3B, %f9;
	fma.rn.f32 	%f11, %f2, 0fB2A57060, %f10;
	mov.b32 	%r7, %f7;
	shl.b32 	%r8, %r7, 23;
	mov.b32 	%f12, %r8;
	ex2.approx.ftz.f32 	%f13, %f11;
	fma.rn.f32 	%f14, %f13, %f12, 0f3F800000;
	rcp.rn.f32 	%f15, %f14;
	mul.f32 	%f16, %f2, %f15;
	mul.f32 	%f17, %f1, %f16;
	add.s64 	%rd9, %rd4, %rd7;
	st.global.f32 	[%rd9], %f17;
$L__BB0_2:
	ret;

}


// ===== COMPILED SASS (sm_100) =====

	.target	sm_100

	.elftype	@"ET_EXEC"


//--------------------- .note.nv.tkinfo           --------------------------
	.section	.note.nv.tkinfo,"",@"SHT_NOTE"
	.sectionflags	@"SHF_NOTE_NV_TKINFO"
	.tkinfo
        /*0018*/ 	.word	0x00000002
        /*0030*/ 	.string	""
        /*0030*/ 	.string	"ptxas"
        /*0030*/ 	.string	"Cuda compilation tools, release 13.0, V13.0.88"
        /*0030*/ 	.string	"Build cuda_13.0.r13.0/compiler.36424714_0"
        /*0030*/ 	.string	"-arch sm_100 -m 64 "



//--------------------- .note.nv.cuinfo           --------------------------
	.section	.note.nv.cuinfo,"",@"SHT_NOTE"
	.sectionflags	@"SHF_NOTE_NV_CUINFO"
        /*0018*/ 	.short	0x0002
        /*001a*/ 	.short	0x0064
        /*001c*/ 	.short	0x0082
	.zero		2


//--------------------- .nv.info                  --------------------------
	.section	.nv.info,"",@"SHT_CUDA_INFO"
	.align	4


	//----- nvinfo : EIATTR_REGCOUNT
	.align		4
        /*0000*/ 	.byte	0x04, 0x2f
        /*0002*/ 	.short	(.L_1 - .L_0)
	.align		4
.L_0:
        /*0004*/ 	.word	index@(_Z13swiglu_kernelPKfPfi)
        /*0008*/ 	.word	0x00000010


	//----- nvinfo : EIATTR_FRAME_SIZE
	.align		4
.L_1:
        /*000c*/ 	.byte	0x04, 0x11
        /*000e*/ 	.short	(.L_3 - .L_2)
	.align		4
.L_2:
        /*0010*/ 	.word	index@($__internal_0_$__cuda_sm20_rcp_rn_f32_slowpath)
        /*0014*/ 	.word	0x00000000


	//----- nvinfo : EIATTR_FRAME_SIZE
	.align		4
.L_3:
        /*0018*/ 	.byte	0x04, 0x11
        /*001a*/ 	.short	(.L_5 - .L_4)
	.align		4
.L_4:
        /*001c*/ 	.word	index@(_Z13swiglu_kernelPKfPfi)
        /*0020*/ 	.word	0x00000000


	//----- nvinfo : EIATTR_MIN_STACK_SIZE
	.align		4
.L_5:
        /*0024*/ 	.byte	0x04, 0x12
        /*0026*/ 	.short	(.L_7 - .L_6)
	.align		4
.L_6:
        /*0028*/ 	.word	index@(_Z13swiglu_kernelPKfPfi)
        /*002c*/ 	.word	0x00000000
.L_7:


//--------------------- .nv.compat                --------------------------
	.section	.nv.compat,"",@"SHT_CUDA_COMPAT_INFO"
	.align	4
        /*0000*/ 	.byte	0x02, 0x09, 0x00, 0x00, 0x02, 0x02, 0x01, 0x00, 0x02, 0x05, 0x05, 0x00, 0x03, 0x07, 0x01, 0x01
        /*0010*/ 	.byte	0x02, 0x03, 0x00, 0x00, 0x02, 0x06, 0x01, 0x00, 0x04, 0x0b, 0x08, 0x00, 0x09, 0x00, 0x00, 0x00
        /*0020*/ 	.byte	0x00, 0x00, 0x00, 0x00


//--------------------- .nv.info._Z13swiglu_kernelPKfPfi --------------------------
	.section	.nv.info._Z13swiglu_kernelPKfPfi,"",@"SHT_CUDA_INFO"
	.sectionflags	@""
	.align	4


	//----- nvinfo : EIATTR_CUDA_API_VERSION
	.align		4
        /*0000*/ 	.byte	0x04, 0x37
        /*0002*/ 	.short	(.L_9 - .L_8)
.L_8:
        /*0004*/ 	.word	0x00000082


	//----- nvinfo : EIATTR_KPARAM_INFO
	.align		4
.L_9:
        /*0008*/ 	.byte	0x04, 0x17
        /*000a*/ 	.short	(.L_11 - .L_10)
.L_10:
        /*000c*/ 	.word	0x00000000
        /*0010*/ 	.short	0x0002
        /*0012*/ 	.short	0x0010
        /*0014*/ 	.byte	0x00, 0xf0, 0x11, 0x00


	//----- nvinfo : EIATTR_KPARAM_INFO
	.align		4
.L_11:
        /*0018*/ 	.byte	0x04, 0x17
        /*001a*/ 	.short	(.L_13 - .L_12)
.L_12:
        /*001c*/ 	.word	0x00000000
        /*0020*/ 	.short	0x0001
        /*0022*/ 	.short	0x0008
        /*0024*/ 	.byte	0x00, 0xf5, 0x21, 0x00


	//----- nvinfo : EIATTR_KPARAM_INFO
	.align		4
.L_13:
        /*0028*/ 	.byte	0x04, 0x17
        /*002a*/ 	.short	(.L_15 - .L_14)
.L_14:
        /*002c*/ 	.word	0x00000000
        /*0030*/ 	.short	0x0000
        /*0032*/ 	.short	0x0000
        /*0034*/ 	.byte	0x00, 0xf5, 0x21, 0x00


	//----- nvinfo : EIATTR_SPARSE_MMA_MASK
	.align		4
.L_15:
        /*0038*/ 	.byte	0x03, 0x50
        /*003a*/ 	.short	0x0000


	//----- nvinfo : EIATTR_MAXREG_COUNT
	.align		4
        /*003c*/ 	.byte	0x03, 0x1b
        /*003e*/ 	.short	0x00ff


	//----- nvinfo : EIATTR_MERCURY_ISA_VERSION
	.align		4
        /*0040*/ 	.byte	0x03, 0x5f
        /*0042*/ 	.short	0x0101


	//----- nvinfo : EIATTR_VRC_CTA_INIT_COUNT
	.align		4
        /*0044*/ 	.byte	0x02, 0x4a
	.zero		1
	.zero		1


	//----- nvinfo : EIATTR_EXIT_INSTR_OFFSETS
	.align		4
        /*0048*/ 	.byte	0x04, 0x1c
        /*004a*/ 	.short	(.L_17 - .L_16)


	//   ....[0]....
.L_16:
        /*004c*/ 	.word	0x00000070


	//   ....[1]....
        /*0050*/ 	.word	0x000002b0


	//----- nvinfo : EIATTR_CRS_STACK_SIZE
	.align		4
.L_17:
        /*0054*/ 	.byte	0x04, 0x1e
        /*0056*/ 	.short	(.L_19 - .L_18)
.L_18:
        /*0058*/ 	.word	0x00000000


	//----- nvinfo : EIATTR_CBANK_PARAM_SIZE
	.align		4
.L_19:
        /*005c*/ 	.byte	0x03, 0x19
        /*005e*/ 	.short	0x0014


	//----- nvinfo : EIATTR_PARAM_CBANK
	.align		4
        /*0060*/ 	.byte	0x04, 0x0a
        /*0062*/ 	.short	(.L_21 - .L_20)
	.align		4
.L_20:
        /*0064*/ 	.word	index@(.nv.constant0._Z13swiglu_kernelPKfPfi)
        /*0068*/ 	.short	0x0380
        /*006a*/ 	.short	0x0014


	//----- nvinfo : EIATTR_SW_WAR
	.align		4
.L_21:
        /*006c*/ 	.byte	0x04, 0x36
        /*006e*/ 	.short	(.L_23 - .L_22)
.L_22:
        /*0070*/ 	.word	0x00000008
.L_23:


//--------------------- .nv.callgraph             --------------------------
	.section	.nv.callgraph,"",@"SHT_CUDA_CALLGRAPH"
	.align	4
	.sectionentsize	8
	.align		4
        /*0000*/ 	.word	0x00000000
	.align		4
        /*0004*/ 	.word	0xffffffff
	.align		4
        /*0008*/ 	.word	0x00000000
	.align		4
        /*000c*/ 	.word	0xfffffffe
	.align		4
        /*0010*/ 	.word	0x00000000
	.align		4
        /*0014*/ 	.word	0xfffffffd
	.align		4
        /*0018*/ 	.word	0x00000000
	.align		4
        /*001c*/ 	.word	0xfffffffc


//--------------------- .text._Z13swiglu_kernelPKfPfi --------------------------
	.section	.text._Z13swiglu_kernelPKfPfi,"ax",@progbits
	.align	128
        .global         _Z13swiglu_kernelPKfPfi
        .type           _Z13swiglu_kernelPKfPfi,@function
        .size           _Z13swiglu_kernelPKfPfi,(.L_x_8 - _Z13swiglu_kernelPKfPfi)
        .other          _Z13swiglu_kernelPKfPfi,@"STO_CUDA_ENTRY STV_DEFAULT"
_Z13swiglu_kernelPKfPfi:
.text._Z13swiglu_kernelPKfPfi:
[----:B------:R-:W-:Y:S01]  /*0000*/  LDC R1, c[0x0][0x37c] ;  /* 0x0000df00ff017b82 */ /* 0x000fe20000000800 */
[----:B------:R-:W0:Y:S01]  /*0010*/  S2R R3, SR_CTAID.X ;  /* 0x0000000000037919 */ /* 0x000e220000002500 */
[----:B------:R-:W0:Y:S01]  /*0020*/  LDCU UR4, c[0x0][0x360] ;  /* 0x00006c00ff0477ac */ /* 0x000e220008000800 */
[----:B------:R-:W0:Y:S01]  /*0030*/  S2R R0, SR_TID.X ;  /* 0x0000000000007919 */ /* 0x000e220000002100 */
[----:B------:R-:W1:Y:S01]  /*0040*/  LDCU UR6, c[0x0][0x390] ;  /* 0x00007200ff0677ac */ /* 0x000e620008000800 */
[----:B0-----:R-:W-:-:S05]  /*0050*/  IMAD R3, R3, UR4, R0 ;  /* 0x0000000403037c24 */ /* 0x001fca000f8e0200 */
[----:B-1----:R-:W-:-:S13]  /*0060*/  ISETP.GE.AND P0, PT, R3, UR6, PT ;  /* 0x0000000603007c0c */ /* 0x002fda000bf06270 */
[----:B------:R-:W-:Y:S05]  /*0070*/  @P0 EXIT ;  /* 0x000000000000094d */ /* 0x000fea0003800000 */
[----:B------:R-:W0:Y:S01]  /*0080*/  LDC.64 R6, c[0x0][0x380] ;  /* 0x0000e000ff067b82 */ /* 0x000e220000000a00 */
[----:B------:R-:W1:Y:S01]  /*0090*/  LDCU.64 UR4, c[0x0][0x358] ;  /* 0x00006b00ff0477ac */ /* 0x000e620008000a00 */
[----:B0-----:R-:W-:-:S05]  /*00a0*/  IMAD.WIDE R8, R3, 0x4, R6 ;  /* 0x0000000403087825 */ /* 0x001fca00078e0206 */
[----:B-1----:R-:W2:Y:S01]  /*00b0*/  LDG.E R4, desc[UR4][R8.64] ;  /* 0x0000000408047981 */ /* 0x002ea2000c1e1900 */
[----:B------:R-:W-:-:S04]  /*00c0*/  VIADD R5, R3, UR6 ;  /* 0x0000000603057c36 */ /* 0x000fc80008000000 */
[----:B------:R-:W-:-:S05]  /*00d0*/  IMAD.WIDE R6, R5, 0x4, R6 ;  /* 0x0000000405067825 */ /* 0x000fca00078e0206 */
[----:B------:R0:W5:Y:S01]  /*00e0*/  LDG.E R5, desc[UR4][R6.64] ;  /* 0x0000000406057981 */ /* 0x000162000c1e1900 */
[----:B------:R-:W-:Y:S02]  /*00f0*/  HFMA2 R13, -RZ, RZ, 3.7421875, 0 ;  /* 0x437c0000ff0d7431 */ /* 0x000fe400000001ff */
[----:B------:R-:W-:Y:S01]  /*0100*/  IMAD.MOV.U32 R11, RZ, RZ, 0x3bbb989d ;  /* 0x3bbb989dff0b7424 */ /* 0x000fe200078e00ff */
[----:B------:R-:W-:Y:S03]  /*0110*/  BSSY.RECONVERGENT B0, `(.L_x_0) ;  /* 0x0000014000007945 */ /* 0x000fe60003800200 */
[----:B--2---:R-:W-:-:S04]  /*0120*/  FFMA.SAT R0, R4, -R11, 0.5 ;  /* 0x3f00000004007423 */ /* 0x004fc8000000280b */
[----:B------:R-:W-:-:S04]  /*0130*/  FFMA.RM R0, R0, R13, 12582913 ;  /* 0x4b40000100007423 */ /* 0x000fc8000000400d */
[C---:B------:R-:W-:Y:S01]  /*0140*/  FADD R11, R0.reuse, -12583039 ;  /* 0xcb40007f000b7421 */ /* 0x040fe20000000000 */
[----:B------:R-:W-:-:S03]  /*0150*/  IMAD.SHL.U32 R0, R0, 0x800000, RZ ;  /* 0x0080000000007824 */ /* 0x000fc600078e00ff */
[----:B------:R-:W-:-:S04]  /*0160*/  FFMA R11, R4, -1.4426950216293334961, -R11 ;  /* 0xbfb8aa3b040b7823 */ /* 0x000fc8000000080b */
[----:B------:R-:W-:-:S06]  /*0170*/  FFMA R11, R4, -1.925963033500011079e-08, R11 ;  /* 0xb2a57060040b7823 */ /* 0x000fcc000000000b */
[----:B------:R-:W1:Y:S02]  /*0180*/  MUFU.EX2 R11, R11 ;  /* 0x0000000b000b7308 */ /* 0x000e640000000800 */
[----:B-1----:R-:W-:-:S05]  /*0190*/  FFMA R0, R0, R11, 1 ;  /* 0x3f80000000007423 */ /* 0x002fca000000000b */
[----:B------:R-:W-:-:S04]  /*01a0*/  IADD3 R2, PT, PT, R0, 0x1800000, RZ ;  /* 0x0180000000027810 */ /* 0x000fc80007ffe0ff */
[----:B------:R-:W-:-:S04]  /*01b0*/  LOP3.LUT R2, R2, 0x7f800000, RZ, 0xc0, !PT ;  /* 0x7f80000002027812 */ /* 0x000fc800078ec0ff */
[----:B------:R-:W-:-:S13]  /*01c0*/  ISETP.GT.U32.AND P0, PT, R2, 0x1ffffff, PT ;  /* 0x01ffffff0200780c */ /* 0x000fda0003f04070 */
[----:B0-----:R-:W-:Y:S05]  /*01d0*/  @P0 BRA `(.L_x_1) ;  /* 0x00000000000c0947 */ /* 0x001fea0003800000 */
[----:B------:R-:W-:-:S07]  /*01e0*/  MOV R6, 0x200 ;  /* 0x0000020000067802 */ /* 0x000fce0000000f00 */
[----:B-----5:R-:W-:Y:S05]  /*01f0*/  CALL.REL.NOINC `($__internal_0_$__cuda_sm20_rcp_rn_f32_slowpath) ;  /* 0x0000000000307944 */ /* 0x020fea0003c00000 */
[----:B------:R-:W-:Y:S05]  /*0200*/  BRA `(.L_x_2) ;  /* 0x0000000000107947 */ /* 0x000fea0003800000 */
.L_x_1:
[----:B------:R-:W0:Y:S02]  /*0210*/  MUFU.RCP R9, R0 ;  /* 0x0000000000097308 */ /* 0x000e240000001000 */
[----:B0-----:R-:W-:-:S04]  /*0220*/  FFMA R2, R0, R9, -1 ;  /* 0xbf80000000027423 */ /* 0x001fc80000000009 */
[----:B------:R-:W-:-:S04]  /*0230*/  FADD.FTZ R2, -R2, -RZ ;  /* 0x800000ff02027221 */ /* 0x000fc80000010100 */
[----:B------:R-:W-:-:S07]  /*0240*/  FFMA R9, R9, R2, R9 ;  /* 0x0000000209097223 */ /* 0x000fce0000000009 */
.L_x_2:
[----:B------:R-:W-:Y:S05]  /*0250*/  BSYNC.RECONVERGENT B0 ;  /* 0x0000000000007941 */ /* 0x000fea0003800200 */
.L_x_0:
[----:B------:R-:W0:Y:S01]  /*0260*/  LDC.64 R6, c[0x0][0x388] ;  /* 0x0000e200ff067b82 */ /* 0x000e220000000a00 */
[----:B------:R-:W-:-:S04]  /*0270*/  FMUL R4, R4, R9 ;  /* 0x0000000904047220 */ /* 0x000fc80000400000 */
[----:B-----5:R-:W-:Y:S01]  /*0280*/  FMUL R5, R5, R4 ;  /* 0x0000000405057220 */ /* 0x020fe20000400000 */
[----:B0-----:R-:W-:-:S05]  /*0290*/  IMAD.WIDE R2, R3, 0x4, R6 ;  /* 0x0000000403027825 */ /* 0x001fca00078e0206 */
[----:B------:R-:W-:Y:S01]  /*02a0*/  STG.E desc[UR4][R2.64], R5 ;  /* 0x0000000502007986 */ /* 0x000fe2000c101904 */
[----:B------:R-:W-:Y:S05]  /*02b0*/  EXIT ;  /* 0x000000000000794d */ /* 0x000fea0003800000 */
        .weak           $__internal_0_$__cuda_sm20_rcp_rn_f32_slowpath
        .type           $__internal_0_$__cuda_sm20_rcp_rn_f32_slowpath,@function
        .size           $__internal_0_$__cuda_sm20_rcp_rn_f32_slowpath,(.L_x_8 - $__internal_0_$__cuda_sm20_rcp_rn_f32_slowpath)
$__internal_0_$__cuda_sm20_rcp_rn_f32_slowpath:
[----:B------:R-:W-:Y:S01]  /*02c0*/  IMAD.SHL.U32 R2, R0, 0x2, RZ ;  /* 0x0000000200027824 */ /* 0x000fe200078e00ff */
[----:B------:R-:W-:Y:S04]  /*02d0*/  BSSY.RECONVERGENT B1, `(.L_x_3) ;  /* 0x0000030000017945 */ /* 0x000fe80003800200 */
[----:B------:R-:W-:-:S04]  /*02e0*/  SHF.R.U32.HI R2, RZ, 0x18, R2 ;  /* 0x00000018ff027819 */ /* 0x000fc80000011602 */
[----:B------:R-:W-:-:S13]  /*02f0*/  ISETP.NE.U32.AND P0, PT, R2, RZ, PT ;  /* 0x000000ff0200720c */ /* 0x000fda0003f05070 */
[----:B------:R-:W-:Y:S05]  /*0300*/  @P0 BRA `(.L_x_4) ;  /* 0x0000000000280947 */ /* 0x000fea0003800000 */
[----:B------:R-:W-:-:S04]  /*0310*/  SHF.L.U32 R2, R0, 0x1, RZ ;  /* 0x0000000100027819 */ /* 0x000fc800000006ff */
[----:B------:R-:W-:-:S13]  /*0320*/  ISETP.NE.AND P0, PT, R2, RZ, PT ;  /* 0x000000ff0200720c */ /* 0x000fda0003f05270 */
[----:B------:R-:W-:Y:S01]  /*0330*/  @P0 FFMA R8, R0, 1.84467440737095516160e+19, RZ ;  /* 0x5f80000000080823 */ /* 0x000fe200000000ff */
[----:B------:R-:W-:Y:S08]  /*0340*/  @!P0 MUFU.RCP R7, R0 ;  /* 0x0000000000078308 */ /* 0x000ff00000001000 */
[----:B------:R-:W0:Y:S02]  /*0350*/  @P0 MUFU.RCP R9, R8 ;  /* 0x0000000800090308 */ /* 0x000e240000001000 */
[----:B0-----:R-:W-:-:S04]  /*0360*/  @P0 FFMA R2, R8, R9, -1 ;  /* 0xbf80000008020423 */ /* 0x001fc80000000009 */
[----:B------:R-:W-:-:S04]  /*0370*/  @P0 FADD.FTZ R2, -R2, -RZ ;  /* 0x800000ff02020221 */ /* 0x000fc80000010100 */
[----:B------:R-:W-:-:S04]  /*0380*/  @P0 FFMA R2, R9, R2, R9 ;  /* 0x0000000209020223 */ /* 0x000fc80000000009 */
[----:B------:R-:W-:Y:S01]  /*0390*/  @P0 FFMA R7, R2, 1.84467440737095516160e+19, RZ ;  /* 0x5f80000002070823 */ /* 0x000fe200000000ff */
[----:B------:R-:W-:Y:S06]  /*03a0*/  BRA `(.L_x_5) ;  /* 0x0000000000887947 */ /* 0x000fec0003800000 */
.L_x_4:
[----:B------:R-:W-:-:S05]  /*03b0*/  VIADD R7, R2, 0xffffff03 ;  /* 0xffffff0302077836 */ /* 0x000fca0000000000 */
[----:B------:R-:W-:-:S13]  /*03c0*/  ISETP.GT.U32.AND P0, PT, R7, 0x1, PT ;  /* 0x000000010700780c */ /* 0x000fda0003f04070 */
[----:B------:R-:W-:Y:S05]  /*03d0*/  @P0 BRA `(.L_x_6) ;  /* 0x0000000000780947 */ /* 0x000fea0003800000 */
[----:B------:R-:W-:Y:S02]  /*03e0*/  LOP3.LUT R8, R0, 0x7fffff, RZ, 0xc0, !PT ;  /* 0x007fffff00087812 */ /* 0x000fe400078ec0ff */
[----:B------:R-:W-:Y:S02]  /*03f0*/  MOV R12, 0x3 ;  /* 0x00000003000c7802 */ /* 0x000fe40000000f00 */
[----:B------:R-:W-:Y:S02]  /*0400*/  LOP3.LUT R8, R8, 0x3f800000, RZ, 0xfc, !PT ;  /* 0x3f80000008087812 */ /* 0x000fe400078efcff */
[----:B------:R-:W-:Y:S02]  /*0410*/  SHF.L.U32 R13, R12, R7, RZ ;  /* 0x000000070c0d7219 */ /* 0x000fe400000006ff */
[----:B------:R-:W0:Y:S02]  /*0420*/  MUFU.RCP R9, R8 ;  /* 0x0000000800097308 */ /* 0x000e240000001000 */
[----:B0-----:R-:W-:-:S04]  /*0430*/  FFMA R10, R8, R9, -1 ;  /* 0xbf800000080a7423 */ /* 0x001fc80000000009 */
[----:B------:R-:W-:-:S04]  /*0440*/  FADD.FTZ R10, -R10, -RZ ;  /* 0x800000ff0a0a7221 */ /* 0x000fc80000010100 */
[CCC-:B------:R-:W-:Y:S01]  /*0450*/  FFMA.RM R11, R9.reuse, R10.reuse, R9.reuse ;  /* 0x0000000a090b7223 */ /* 0x1c0fe20000004009 */
[----:B------:R-:W-:-:S04]  /*0460*/  FFMA.RP R10, R9, R10, R9 ;  /* 0x0000000a090a7223 */ /* 0x000fc80000008009 */
[C---:B------:R-:W-:Y:S02]  /*0470*/  LOP3.LUT R9, R11.reuse, 0x7fffff, RZ, 0xc0, !PT ;  /* 0x007fffff0b097812 */ /* 0x040fe400078ec0ff */
[----:B------:R-:W-:Y:S02]  /*0480*/  FSETP.NEU.FTZ.AND P0, PT, R11, R10, PT ;  /* 0x0000000a0b00720b */ /* 0x000fe40003f1d000 */
[----:B------:R-:W-:Y:S02]  /*0490*/  LOP3.LUT R10, R9, 0x800000, RZ, 0xfc, !PT ;  /* 0x00800000090a7812 */ /* 0x000fe400078efcff */
[----:B------:R-:W-:Y:S02]  /*04a0*/  SEL R9, RZ, 0xffffffff, !P0 ;  /* 0xffffffffff097807 */ /* 0x000fe40004000000 */
[----:B------:R-:W-:-:S03]  /*04b0*/  LOP3.LUT R8, R13, R10, RZ, 0xc0, !PT ;  /* 0x0000000a0d087212 */ /* 0x000fc600078ec0ff */
[----:B------:R-:W-:Y:S01]  /*04c0*/  IMAD.MOV R9, RZ, RZ, -R9 ;  /* 0x000000ffff097224 */ /* 0x000fe200078e0a09 */
[----:B------:R-:W-:-:S04]  /*04d0*/  SHF.R.U32.HI R8, RZ, R7, R8 ;  /* 0x00000007ff087219 */ /* 0x000fc80000011608 */
[----:B------:R-:W-:Y:S02]  /*04e0*/  LOP3.LUT P1, RZ, R9, R7, R10, 0xf8, !PT ;  /* 0x0000000709ff7212 */ /* 0x000fe4000782f80a */
[C---:B------:R-:W-:Y:S02]  /*04f0*/  LOP3.LUT P0, RZ, R8.reuse, 0x1, RZ, 0xc0, !PT ;  /* 0x0000000108ff7812 */ /* 0x040fe4000780c0ff */
[----:B------:R-:W-:-:S04]  /*0500*/  LOP3.LUT P2, RZ, R8, 0x2, RZ, 0xc0, !PT ;  /* 0x0000000208ff7812 */ /* 0x000fc8000784c0ff */
[----:B------:R-:W-:Y:S02]  /*0510*/  PLOP3.LUT P0, PT, P0, P1, P2, 0xe0, 0x0 ;  /* 0x000000000000781c */ /* 0x000fe40000703c20 */
[----:B------:R-:W-:Y:S02]  /*0520*/  LOP3.LUT P1, RZ, R0, 0x7fffff, RZ, 0xc0, !PT ;  /* 0x007fffff00ff7812 */ /* 0x000fe4000782c0ff */
[----:B------:R-:W-:-:S04]  /*0530*/  SEL R7, RZ, 0x1, !P0 ;  /* 0x00000001ff077807 */ /* 0x000fc80004000000 */
[----:B------:R-:W-:-:S04]  /*0540*/  IADD3 R7, PT, PT, -R7, RZ, RZ ;  /* 0x000000ff07077210 */ /* 0x000fc80007ffe1ff */
[----:B------:R-:W-:Y:S01]  /*0550*/  ISETP.GE.AND P0, PT, R7, RZ, PT ;  /* 0x000000ff0700720c */ /* 0x000fe20003f06270 */
[----:B------:R-:W-:-:S05]  /*0560*/  VIADD R7, R2, 0xffffff04 ;  /* 0xffffff0402077836 */ /* 0x000fca0000000000 */
[----:B------:R-:W-:-:S07]  /*0570*/  SHF.R.U32.HI R7, RZ, R7, R10 ;  /* 0x00000007ff077219 */ /* 0x000fce000001160a */
[----:B------:R-:W-:-:S05]  /*0580*/  @!P0 IADD3 R7, PT, PT, R7, 0x1, RZ ;  /* 0x0000000107078810 */ /* 0x000fca0007ffe0ff */
[----:B------:R-:W-:-:S05]  /*0590*/  @!P1 IMAD.SHL.U32 R7, R7, 0x2, RZ ;  /* 0x0000000207079824 */ /* 0x000fca00078e00ff */
[----:B------:R-:W-:Y:S01]  /*05a0*/  LOP3.LUT R7, R7, 0x80000000, R0, 0xf8, !PT ;  /* 0x8000000007077812 */ /* 0x000fe200078ef800 */
[----:B------:R-:W-:Y:S06]  /*05b0*/  BRA `(.L_x_5) ;  /* 0x0000000000047947 */ /* 0x000fec0003800000 */
.L_x_6:
[----:B------:R0:W1:Y:S02]  /*05c0*/  MUFU.RCP R7, R0 ;  /* 0x0000000000077308 */ /* 0x0000640000001000 */
.L_x_5:
[----:B------:R-:W-:Y:S05]  /*05d0*/  BSYNC.RECONVERGENT B1 ;  /* 0x0000000000017941 */ /* 0x000fea0003800200 */
.L_x_3:
[----:B-1----:R-:W-:Y:S01]  /*05e0*/  MOV R9, R7 ;  /* 0x0000000700097202 */ /* 0x002fe20000000f00 */
[----:B------:R-:W-:-:S04]  /*05f0*/  IMAD.MOV.U32 R7, RZ, RZ, 0x0 ;  /* 0x00000000ff077424 */ /* 0x000fc800078e00ff */
[----:B0-----:R-:W-:Y:S05]  /*0600*/  RET.REL.NODEC R6 `(_Z13swiglu_kernelPKfPfi) ;  /* 0xfffffff8067c7950 */ /* 0x001fea0003c3ffff */
.L_x_7:
[----:B------:R-:W-:-:S00]  /*0610*/  BRA `(.L_x_7) ;  /* 0xfffffffc00fc7947 */ /* 0x000fc0000383ffff */
[----:B------:R-:W-:-:S00]  /*0620*/  NOP ;  /* 0x0000000000007918 */ /* 0x000fc00000000000 */
        /* <DEDUP_REMOVED lines=13> */
.L_x_8:


//--------------------- .nv.shared.reserved.0     --------------------------
	.section	.nv.shared.reserved.0,"aw",@nobits
	.weak		__nv_reservedSMEM_offset_0_alias
	.size		__nv_reservedSMEM_offset_0_alias, 0, 64
	.other		__nv_reservedSMEM_offset_0_alias,@"STO_CUDA_RESERVED_SHARED STV_DEFAULT"
__nv_reservedSMEM_offset_0_alias:
	.zero		0
	.zero		64


//--------------------- .nv.constant0._Z13swiglu_kernelPKfPfi --------------------------
	.section	.nv.constant0._Z13swiglu_kernelPKfPfi,"a",@progbits
	.sectionflags	@""
	.align	4
.nv.constant0._Z13swiglu_kernelPKfPfi:
	.zero		916


//--------------------- SYMBOLS --------------------------

	.type		.nv.reservedSmem.offset0,@object
	.size		.nv.reservedSmem.offset0,0x4
